//
// Generated by NVIDIA NVVM Compiler
//
// Compiler Build ID: CL-36424714
// Cuda compilation tools, release 13.0, V13.0.88
// Based on NVVM 20.0.0
//

.version 9.0
.target sm_100
.address_size 64

	// .globl	_Z10cdf_kernelPK7double2PS_m

.visible .entry _Z10cdf_kernelPK7double2PS_m(
	.param .u64 .ptr .align 1 _Z10cdf_kernelPK7double2PS_m_param_0,
	.param .u64 .ptr .align 1 _Z10cdf_kernelPK7double2PS_m_param_1,
	.param .u64 _Z10cdf_kernelPK7double2PS_m_param_2
)
{
	.reg .pred 	%p<19>;
	.reg .b32 	%r<39>;
	.reg .b64 	%rd<15>;
	.reg .b64 	%fd<207>;

	ld.param.u64 	%rd9, [_Z10cdf_kernelPK7double2PS_m_param_0];
	ld.param.u64 	%rd10, [_Z10cdf_kernelPK7double2PS_m_param_1];
	ld.param.u64 	%rd11, [_Z10cdf_kernelPK7double2PS_m_param_2];
	mov.u32 	%r8, %ctaid.x;
	mov.u32 	%r1, %ntid.x;
	mov.u32 	%r9, %tid.x;
	mad.lo.s32 	%r10, %r8, %r1, %r9;
	cvt.u64.u32 	%rd14, %r10;
	setp.le.u64 	%p1, %rd11, %rd14;
	@%p1 bra 	$L__BB0_13;
	mov.u32 	%r11, %nctaid.x;
	mul.lo.s32 	%r12, %r11, %r1;
	cvt.u64.u32 	%rd2, %r12;
	cvta.to.global.u64 	%rd3, %rd9;
	cvta.to.global.u64 	%rd4, %rd10;
$L__BB0_2:
	shl.b64 	%rd12, %rd14, 4;
	add.s64 	%rd6, %rd3, %rd12;
	ld.global.nc.f64 	%fd19, [%rd6];
	abs.f64 	%fd20, %fd19;
	setp.gt.f64 	%p2, %fd20, 0d4043400000000000;
	mov.f64 	%fd21, 0d4043400000000000;
	copysign.f64 	%fd22, %fd19, %fd21;
	selp.f64 	%fd1, %fd22, %fd19, %p2;
	mov.f64 	%fd23, 0dBFE6A09E667F3BCD;
	mul.rn.f64 	%fd2, %fd1, %fd23;
	neg.f64 	%fd24, %fd2;
	fma.rn.f64 	%fd25, %fd1, 0dBFE6A09E667F3BCD, %fd24;
	fma.rn.f64 	%fd3, %fd1, 0d3C8BDD3413B26456, %fd25;
	add.rn.f64 	%fd4, %fd2, %fd3;
	{
	.reg .b32 %temp; 
	mov.b64 	{%temp, %r2}, %fd4;
	}
	and.b32  	%r3, %r2, 2147483647;
	{
	.reg .b32 %temp; 
	mov.b64 	{%r4, %temp}, %fd4;
	}
	setp.gt.u32 	%p3, %r3, 2146435071;
	@%p3 bra 	$L__BB0_4;
	mov.b64 	%fd29, {%r4, %r3};
	add.f64 	%fd30, %fd29, 0dC010000000000000;
	add.f64 	%fd31, %fd29, 0d4010000000000000;
	rcp.approx.ftz.f64 	%fd32, %fd31;
	neg.f64 	%fd33, %fd31;
	fma.rn.f64 	%fd34, %fd33, %fd32, 0d3FF0000000000000;
	fma.rn.f64 	%fd35, %fd34, %fd34, %fd34;
	fma.rn.f64 	%fd36, %fd35, %fd32, %fd32;
	mul.f64 	%fd37, %fd30, %fd36;
	mov.f64 	%fd38, 0d3FF0000000000000;
	add.rn.f64 	%fd39, %fd37, %fd38;
	fma.rn.f64 	%fd40, %fd39, 0dC010000000000000, %fd29;
	neg.f64 	%fd41, %fd37;
	fma.rn.f64 	%fd42, %fd41, %fd29, %fd40;
	fma.rn.f64 	%fd43, %fd36, %fd42, %fd37;
	fma.rn.f64 	%fd44, %fd43, 0dBDF8774AD4E0BFD7, 0dBE44E1C6FD03D328;
	fma.rn.f64 	%fd45, %fd44, %fd43, 0dBE4330149F7A56B6;
	fma.rn.f64 	%fd46, %fd45, %fd43, 0d3E7BEDDED8376273;
	fma.rn.f64 	%fd47, %fd46, %fd43, 0d3E6F9254C3ABF22B;
	fma.rn.f64 	%fd48, %fd47, %fd43, 0dBEAB9068C2148CF0;
	fma.rn.f64 	%fd49, %fd48, %fd43, 0d3E94C6454DB34009;
	fma.rn.f64 	%fd50, %fd49, %fd43, 0d3ED7F1C378F2311D;
	fma.rn.f64 	%fd51, %fd50, %fd43, 0dBEE78E051C6D5C58;
	fma.rn.f64 	%fd52, %fd51, %fd43, 0dBEF995B4EAD14A90;
	fma.rn.f64 	%fd53, %fd52, %fd43, 0d3F23BE27CF0A29B2;
	fma.rn.f64 	%fd54, %fd53, %fd43, 0dBF2A1DEF3E81672E;
	fma.rn.f64 	%fd55, %fd54, %fd43, 0dBF48D4ABE68C1713;
	fma.rn.f64 	%fd56, %fd55, %fd43, 0d3F749C67210DD6B4;
	fma.rn.f64 	%fd57, %fd56, %fd43, 0dBF9096238568E357;
	fma.rn.f64 	%fd58, %fd57, %fd43, 0d3FA3079EDF8C2DC9;
	fma.rn.f64 	%fd59, %fd58, %fd43, 0dBFB0FB06DFF601FC;
	fma.rn.f64 	%fd60, %fd59, %fd43, 0d3FB7FEE004DFBCDC;
	fma.rn.f64 	%fd61, %fd60, %fd43, 0dBFB9DDB23C3DB8C6;
	fma.rn.f64 	%fd62, %fd61, %fd43, 0d3FB16ECEFCFA5FDA;
	fma.rn.f64 	%fd63, %fd62, %fd43, 0d3F8F7F5DF66FB6D6;
	fma.rn.f64 	%fd64, %fd63, %fd43, 0dBFC1DF1AD154A29D;
	fma.rn.f64 	%fd65, %fd64, %fd43, 0d3FF3BA5916E9FD7F;
	fma.rn.f64 	%fd66, %fd29, 0d4000000000000000, 0d3FF0000000000000;
	rcp.approx.ftz.f64 	%fd67, %fd66;
	neg.f64 	%fd68, %fd66;
	fma.rn.f64 	%fd69, %fd68, %fd67, 0d3FF0000000000000;
	fma.rn.f64 	%fd70, %fd69, %fd69, %fd69;
	fma.rn.f64 	%fd71, %fd70, %fd67, %fd67;
	mul.f64 	%fd72, %fd71, %fd65;
	mul.f64 	%fd73, %fd72, 0dC000000000000000;
	fma.rn.f64 	%fd74, %fd29, %fd73, %fd65;
	neg.f64 	%fd75, %fd72;
	add.rn.f64 	%fd76, %fd74, %fd75;
	fma.rn.f64 	%fd77, %fd76, %fd71, %fd72;
	neg.f64 	%fd78, %fd29;
	mul.f64 	%fd79, %fd29, %fd78;
	fma.rn.f64 	%fd80, %fd79, 0d3FF71547652B82FE, 0d4338000000000000;
	{
	.reg .b32 %temp; 
	mov.b64 	{%r13, %temp}, %fd80;
	}
	mov.f64 	%fd81, 0dC338000000000000;
	add.rn.f64 	%fd82, %fd80, %fd81;
	fma.rn.f64 	%fd83, %fd82, 0dBFE62E42FEFA39EF, %fd79;
	fma.rn.f64 	%fd84, %fd82, 0dBC7ABC9E3B39803F, %fd83;
	fma.rn.f64 	%fd85, %fd84, 0d3E5ADE1569CE2BDF, 0d3E928AF3FCA213EA;
	fma.rn.f64 	%fd86, %fd85, %fd84, 0d3EC71DEE62401315;
	fma.rn.f64 	%fd87, %fd86, %fd84, 0d3EFA01997C89EB71;
	fma.rn.f64 	%fd88, %fd87, %fd84, 0d3F2A01A014761F65;
	fma.rn.f64 	%fd89, %fd88, %fd84, 0d3F56C16C1852B7AF;
	fma.rn.f64 	%fd90, %fd89, %fd84, 0d3F81111111122322;
	fma.rn.f64 	%fd91, %fd90, %fd84, 0d3FA55555555502A1;
	fma.rn.f64 	%fd92, %fd91, %fd84, 0d3FC5555555555511;
	fma.rn.f64 	%fd93, %fd92, %fd84, 0d3FE000000000000B;
	fma.rn.f64 	%fd94, %fd93, %fd84, 0d3FF0000000000000;
	fma.rn.f64 	%fd95, %fd94, %fd84, 0d3FF0000000000000;
	shr.u32 	%r14, %r13, 31;
	add.s32 	%r15, %r13, %r14;
	shr.s32 	%r16, %r15, 1;
	{
	.reg .b32 %temp; 
	mov.b64 	{%r17, %temp}, %fd95;
	}
	{
	.reg .b32 %temp; 
	mov.b64 	{%temp, %r18}, %fd95;
	}
	shl.b32 	%r19, %r16, 20;
	add.s32 	%r20, %r18, %r19;
	mov.b64 	%fd96, {%r17, %r20};
	sub.s32 	%r21, %r13, %r16;
	shl.b32 	%r22, %r21, 20;
	add.s32 	%r23, %r22, 1072693248;
	mov.b32 	%r24, 0;
	mov.b64 	%fd97, {%r24, %r23};
	mul.f64 	%fd98, %fd97, %fd96;
	neg.f64 	%fd99, %fd79;
	fma.rn.f64 	%fd100, %fd78, %fd29, %fd99;
	fma.rn.f64 	%fd101, %fd98, %fd100, %fd98;
	mul.f64 	%fd102, %fd101, %fd77;
	setp.gt.u32 	%p7, %r3, 1077624832;
	selp.f64 	%fd103, 0d0000000000000000, %fd102, %p7;
	setp.lt.s32 	%p8, %r2, 0;
	mov.f64 	%fd104, 0d4000000000000000;
	sub.f64 	%fd105, %fd104, %fd103;
	selp.f64 	%fd204, %fd105, %fd103, %p8;
	bra.uni 	$L__BB0_5;
$L__BB0_4:
	setp.eq.s32 	%p4, %r3, 2146435072;
	setp.eq.s32 	%p5, %r4, 0;
	setp.lt.s32 	%p6, %r2, 0;
	selp.f64 	%fd26, 0d4000000000000000, 0d0000000000000000, %p6;
	add.f64 	%fd27, %fd4, %fd4;
	selp.f64 	%fd28, %fd26, %fd27, %p5;
	selp.f64 	%fd204, %fd28, %fd27, %p4;
$L__BB0_5:
	{
	.reg .b32 %temp; 
	mov.b64 	{%temp, %r25}, %fd1;
	}
	setp.lt.u32 	%p9, %r25, -1074790399;
	@%p9 bra 	$L__BB0_7;
	sub.f64 	%fd106, %fd2, %fd4;
	add.rn.f64 	%fd107, %fd106, %fd3;
	mul.f64 	%fd108, %fd4, 0dC000000000000000;
	mul.f64 	%fd109, %fd108, %fd204;
	fma.rn.f64 	%fd204, %fd109, %fd107, %fd204;
$L__BB0_7:
	mul.f64 	%fd110, %fd204, 0d3FE0000000000000;
	shl.b64 	%rd13, %rd14, 4;
	add.s64 	%rd7, %rd4, %rd13;
	st.global.f64 	[%rd7], %fd110;
	ld.global.nc.f64 	%fd111, [%rd6+8];
	abs.f64 	%fd112, %fd111;
	setp.gt.f64 	%p10, %fd112, 0d4043400000000000;
	mov.f64 	%fd113, 0d4043400000000000;
	copysign.f64 	%fd114, %fd111, %fd113;
	selp.f64 	%fd10, %fd114, %fd111, %p10;
	mov.f64 	%fd115, 0dBFE6A09E667F3BCD;
	mul.rn.f64 	%fd11, %fd10, %fd115;
	neg.f64 	%fd116, %fd11;
	fma.rn.f64 	%fd117, %fd10, 0dBFE6A09E667F3BCD, %fd116;
	fma.rn.f64 	%fd12, %fd10, 0d3C8BDD3413B26456, %fd117;
	add.rn.f64 	%fd13, %fd11, %fd12;
	{
	.reg .b32 %temp; 
	mov.b64 	{%temp, %r5}, %fd13;
	}
	and.b32  	%r6, %r5, 2147483647;
	{
	.reg .b32 %temp; 
	mov.b64 	{%r7, %temp}, %fd13;
	}
	setp.gt.u32 	%p11, %r6, 2146435071;
	@%p11 bra 	$L__BB0_9;
	mov.b64 	%fd121, {%r7, %r6};
	add.f64 	%fd122, %fd121, 0dC010000000000000;
	add.f64 	%fd123, %fd121, 0d4010000000000000;
	rcp.approx.ftz.f64 	%fd124, %fd123;
	neg.f64 	%fd125, %fd123;
	fma.rn.f64 	%fd126, %fd125, %fd124, 0d3FF0000000000000;
	fma.rn.f64 	%fd127, %fd126, %fd126, %fd126;
	fma.rn.f64 	%fd128, %fd127, %fd124, %fd124;
	mul.f64 	%fd129, %fd122, %fd128;
	mov.f64 	%fd130, 0d3FF0000000000000;
	add.rn.f64 	%fd131, %fd129, %fd130;
	fma.rn.f64 	%fd132, %fd131, 0dC010000000000000, %fd121;
	neg.f64 	%fd133, %fd129;
	fma.rn.f64 	%fd134, %fd133, %fd121, %fd132;
	fma.rn.f64 	%fd135, %fd128, %fd134, %fd129;
	fma.rn.f64 	%fd136, %fd135, 0dBDF8774AD4E0BFD7, 0dBE44E1C6FD03D328;
	fma.rn.f64 	%fd137, %fd136, %fd135, 0dBE4330149F7A56B6;
	fma.rn.f64 	%fd138, %fd137, %fd135, 0d3E7BEDDED8376273;
	fma.rn.f64 	%fd139, %fd138, %fd135, 0d3E6F9254C3ABF22B;
	fma.rn.f64 	%fd140, %fd139, %fd135, 0dBEAB9068C2148CF0;
	fma.rn.f64 	%fd141, %fd140, %fd135, 0d3E94C6454DB34009;
	fma.rn.f64 	%fd142, %fd141, %fd135, 0d3ED7F1C378F2311D;
	fma.rn.f64 	%fd143, %fd142, %fd135, 0dBEE78E051C6D5C58;
	fma.rn.f64 	%fd144, %fd143, %fd135, 0dBEF995B4EAD14A90;
	fma.rn.f64 	%fd145, %fd144, %fd135, 0d3F23BE27CF0A29B2;
	fma.rn.f64 	%fd146, %fd145, %fd135, 0dBF2A1DEF3E81672E;
	fma.rn.f64 	%fd147, %fd146, %fd135, 0dBF48D4ABE68C1713;
	fma.rn.f64 	%fd148, %fd147, %fd135, 0d3F749C67210DD6B4;
	fma.rn.f64 	%fd149, %fd148, %fd135, 0dBF9096238568E357;
	fma.rn.f64 	%fd150, %fd149, %fd135, 0d3FA3079EDF8C2DC9;
	fma.rn.f64 	%fd151, %fd150, %fd135, 0dBFB0FB06DFF601FC;
	fma.rn.f64 	%fd152, %fd151, %fd135, 0d3FB7FEE004DFBCDC;
	fma.rn.f64 	%fd153, %fd152, %fd135, 0dBFB9DDB23C3DB8C6;
	fma.rn.f64 	%fd154, %fd153, %fd135, 0d3FB16ECEFCFA5FDA;
	fma.rn.f64 	%fd155, %fd154, %fd135, 0d3F8F7F5DF66FB6D6;
	fma.rn.f64 	%fd156, %fd155, %fd135, 0dBFC1DF1AD154A29D;
	fma.rn.f64 	%fd157, %fd156, %fd135, 0d3FF3BA5916E9FD7F;
	fma.rn.f64 	%fd158, %fd121, 0d4000000000000000, 0d3FF0000000000000;
	rcp.approx.ftz.f64 	%fd159, %fd158;
	neg.f64 	%fd160, %fd158;
	fma.rn.f64 	%fd161, %fd160, %fd159, 0d3FF0000000000000;
	fma.rn.f64 	%fd162, %fd161, %fd161, %fd161;
	fma.rn.f64 	%fd163, %fd162, %fd159, %fd159;
	mul.f64 	%fd164, %fd163, %fd157;
	mul.f64 	%fd165, %fd164, 0dC000000000000000;
	fma.rn.f64 	%fd166, %fd121, %fd165, %fd157;
	neg.f64 	%fd167, %fd164;
	add.rn.f64 	%fd168, %fd166, %fd167;
	fma.rn.f64 	%fd169, %fd168, %fd163, %fd164;
	neg.f64 	%fd170, %fd121;
	mul.f64 	%fd171, %fd121, %fd170;
	fma.rn.f64 	%fd172, %fd171, 0d3FF71547652B82FE, 0d4338000000000000;
	{
	.reg .b32 %temp; 
	mov.b64 	{%r26, %temp}, %fd172;
	}
	mov.f64 	%fd173, 0dC338000000000000;
	add.rn.f64 	%fd174, %fd172, %fd173;
	fma.rn.f64 	%fd175, %fd174, 0dBFE62E42FEFA39EF, %fd171;
	fma.rn.f64 	%fd176, %fd174, 0dBC7ABC9E3B39803F, %fd175;
	fma.rn.f64 	%fd177, %fd176, 0d3E5ADE1569CE2BDF, 0d3E928AF3FCA213EA;
	fma.rn.f64 	%fd178, %fd177, %fd176, 0d3EC71DEE62401315;
	fma.rn.f64 	%fd179, %fd178, %fd176, 0d3EFA01997C89EB71;
	fma.rn.f64 	%fd180, %fd179, %fd176, 0d3F2A01A014761F65;
	fma.rn.f64 	%fd181, %fd180, %fd176, 0d3F56C16C1852B7AF;
	fma.rn.f64 	%fd182, %fd181, %fd176, 0d3F81111111122322;
	fma.rn.f64 	%fd183, %fd182, %fd176, 0d3FA55555555502A1;
	fma.rn.f64 	%fd184, %fd183, %fd176, 0d3FC5555555555511;
	fma.rn.f64 	%fd185, %fd184, %fd176, 0d3FE000000000000B;
	fma.rn.f64 	%fd186, %fd185, %fd176, 0d3FF0000000000000;
	fma.rn.f64 	%fd187, %fd186, %fd176, 0d3FF0000000000000;
	shr.u32 	%r27, %r26, 31;
	add.s32 	%r28, %r26, %r27;
	shr.s32 	%r29, %r28, 1;
	{
	.reg .b32 %temp; 
	mov.b64 	{%r30, %temp}, %fd187;
	}
	{
	.reg .b32 %temp; 
	mov.b64 	{%temp, %r31}, %fd187;
	}
	shl.b32 	%r32, %r29, 20;
	add.s32 	%r33, %r31, %r32;
	mov.b64 	%fd188, {%r30, %r33};
	sub.s32 	%r34, %r26, %r29;
	shl.b32 	%r35, %r34, 20;
	add.s32 	%r36, %r35, 1072693248;
	mov.b32 	%r37, 0;
	mov.b64 	%fd189, {%r37, %r36};
	mul.f64 	%fd190, %fd189, %fd188;
	neg.f64 	%fd191, %fd171;
	fma.rn.f64 	%fd192, %fd170, %fd121, %fd191;
	fma.rn.f64 	%fd193, %fd190, %fd192, %fd190;
	mul.f64 	%fd194, %fd193, %fd169;
	setp.gt.u32 	%p15, %r6, 1077624832;
	selp.f64 	%fd195, 0d0000000000000000, %fd194, %p15;
	setp.lt.s32 	%p16, %r5, 0;
	mov.f64 	%fd196, 0d4000000000000000;
	sub.f64 	%fd197, %fd196, %fd195;
	selp.f64 	%fd206, %fd197, %fd195, %p16;
	bra.uni 	$L__BB0_10;
$L__BB0_9:
	setp.eq.s32 	%p12, %r6, 2146435072;
	setp.eq.s32 	%p13, %r7, 0;
	setp.lt.s32 	%p14, %r5, 0;
	selp.f64 	%fd118, 0d4000000000000000, 0d0000000000000000, %p14;
	add.f64 	%fd119, %fd13, %fd13;
	selp.f64 	%fd120, %fd118, %fd119, %p13;
	selp.f64 	%fd206, %fd120, %fd119, %p12;
$L__BB0_10:
	{
	.reg .b32 %temp; 
	mov.b64 	{%temp, %r38}, %fd10;
	}
	setp.lt.u32 	%p17, %r38, -1074790399;
	@%p17 bra 	$L__BB0_12;
	sub.f64 	%fd198, %fd11, %fd13;
	add.rn.f64 	%fd199, %fd198, %fd12;
	mul.f64 	%fd200, %fd13, 0dC000000000000000;
	mul.f64 	%fd201, %fd200, %fd206;
	fma.rn.f64 	%fd206, %fd201, %fd199, %fd206;
$L__BB0_12:
	mul.f64 	%fd202, %fd206, 0d3FE0000000000000;
	st.global.f64 	[%rd7+8], %fd202;
	add.s64 	%rd14, %rd14, %rd2;
	setp.lt.u64 	%p18, %rd14, %rd11;
	@%p18 bra 	$L__BB0_2;
$L__BB0_13:
	ret;

}


// ===== COMPILED SASS (sm_100) =====

	.target	sm_100

	.elftype	@"ET_EXEC"


//--------------------- .note.nv.tkinfo           --------------------------
	.section	.note.nv.tkinfo,"",@"SHT_NOTE"
	.sectionflags	@"SHF_NOTE_NV_TKINFO"
	.tkinfo
        /*0018*/ 	.word	0x00000002
        /*0030*/ 	.string	""
        /*0030*/ 	.string	"ptxas"
        /*0030*/ 	.string	"Cuda compilation tools, release 13.0, V13.0.88"
        /*0030*/ 	.string	"Build cuda_13.0.r13.0/compiler.36424714_0"
        /*0030*/ 	.string	"-arch sm_100 -m 64 "



//--------------------- .note.nv.cuinfo           --------------------------
	.section	.note.nv.cuinfo,"",@"SHT_NOTE"
	.sectionflags	@"SHF_NOTE_NV_CUINFO"
        /*0018*/ 	.short	0x0002
        /*001a*/ 	.short	0x0064
        /*001c*/ 	.short	0x0082
	.zero		2


//--------------------- .nv.info                  --------------------------
	.section	.nv.info,"",@"SHT_CUDA_INFO"
	.align	4


	//----- nvinfo : EIATTR_REGCOUNT
	.align		4
        /*0000*/ 	.byte	0x04, 0x2f
        /*0002*/ 	.short	(.L_1 - .L_0)
	.align		4
.L_0:
        /*0004*/ 	.word	index@(_Z10cdf_kernelPK7double2PS_m)
        /*0008*/ 	.word	0x00000022


	//----- nvinfo : EIATTR_FRAME_SIZE
	.align		4
.L_1:
        /*000c*/ 	.byte	0x04, 0x11
        /*000e*/ 	.short	(.L_3 - .L_2)
	.align		4
.L_2:
        /*0010*/ 	.word	index@(_Z10cdf_kernelPK7double2PS_m)
        /*0014*/ 	.word	0x00000000


	//----- nvinfo : EIATTR_MIN_STACK_SIZE
	.align		4
.L_3:
        /*0018*/ 	.byte	0x04, 0x12
        /*001a*/ 	.short	(.L_5 - .L_4)
	.align		4
.L_4:
        /*001c*/ 	.word	index@(_Z10cdf_kernelPK7double2PS_m)
        /*0020*/ 	.word	0x00000000
.L_5:


//--------------------- .nv.compat                --------------------------
	.section	.nv.compat,"",@"SHT_CUDA_COMPAT_INFO"
	.align	4
        /*0000*/ 	.byte	0x02, 0x09, 0x00, 0x00, 0x02, 0x02, 0x01, 0x00, 0x02, 0x05, 0x05, 0x00, 0x03, 0x07, 0x01, 0x01
        /*0010*/ 	.byte	0x02, 0x03, 0x00, 0x00, 0x02, 0x06, 0x01, 0x00, 0x04, 0x0b, 0x08, 0x00, 0x01, 0x00, 0x00, 0x00
        /*0020*/ 	.byte	0x00, 0x00, 0x00, 0x00


//--------------------- .nv.info._Z10cdf_kernelPK7double2PS_m --------------------------
	.section	.nv.info._Z10cdf_kernelPK7double2PS_m,"",@"SHT_CUDA_INFO"
	.sectionflags	@""
	.align	4


	//----- nvinfo : EIATTR_CUDA_API_VERSION
	.align		4
        /*0000*/ 	.byte	0x04, 0x37
        /*0002*/ 	.short	(.L_7 - .L_6)
.L_6:
        /*0004*/ 	.word	0x00000082


	//----- nvinfo : EIATTR_KPARAM_INFO
	.align		4
.L_7:
        /*0008*/ 	.byte	0x04, 0x17
        /*000a*/ 	.short	(.L_9 - .L_8)
.L_8:
        /*000c*/ 	.word	0x00000000
        /*0010*/ 	.short	0x0002
        /*0012*/ 	.short	0x0010
        /*0014*/ 	.byte	0x00, 0xf0, 0x21, 0x00


	//----- nvinfo : EIATTR_KPARAM_INFO
	.align		4
.L_9:
        /*0018*/ 	.byte	0x04, 0x17
        /*001a*/ 	.short	(.L_11 - .L_10)
.L_10:
        /*001c*/ 	.word	0x00000000
        /*0020*/ 	.short	0x0001
        /*0022*/ 	.short	0x0008
        /*0024*/ 	.byte	0x00, 0xf5, 0x21, 0x00


	//----- nvinfo : EIATTR_KPARAM_INFO
	.align		4
.L_11:
        /*0028*/ 	.byte	0x04, 0x17
        /*002a*/ 	.short	(.L_13 - .L_12)
.L_12:
        /*002c*/ 	.word	0x00000000
        /*0030*/ 	.short	0x0000
        /*0032*/ 	.short	0x0000
        /*0034*/ 	.byte	0x00, 0xf5, 0x21, 0x00


	//----- nvinfo : EIATTR_SPARSE_MMA_MASK
	.align		4
.L_13:
        /*0038*/ 	.byte	0x03, 0x50
        /*003a*/ 	.short	0x0000


	//----- nvinfo : EIATTR_MAXREG_COUNT
	.align		4
        /*003c*/ 	.byte	0x03, 0x1b
        /*003e*/ 	.short	0x00ff


	//----- nvinfo : EIATTR_MERCURY_ISA_VERSION
	.align		4
        /*0040*/ 	.byte	0x03, 0x5f
        /*0042*/ 	.short	0x0101


	//----- nvinfo : EIATTR_VRC_CTA_INIT_COUNT
	.align		4
        /*0044*/ 	.byte	0x02, 0x4a
	.zero		1
	.zero		1


	//----- nvinfo : EIATTR_EXIT_INSTR_OFFSETS
	.align		4
        /*0048*/ 	.byte	0x04, 0x1c
        /*004a*/ 	.short	(.L_15 - .L_14)


	//   ....[0]....
.L_14:
        /*004c*/ 	.word	0x00000080


	//   ....[1]....
        /*0050*/ 	.word	0x00001910


	//----- nvinfo : EIATTR_CRS_STACK_SIZE
	.align		4
.L_15:
        /*0054*/ 	.byte	0x04, 0x1e
        /*0056*/ 	.short	(.L_17 - .L_16)
.L_16:
        /*0058*/ 	.word	0x00000000


	//----- nvinfo : EIATTR_CBANK_PARAM_SIZE
	.align		4
.L_17:
        /*005c*/ 	.byte	0x03, 0x19
        /*005e*/ 	.short	0x0018


	//----- nvinfo : EIATTR_PARAM_CBANK
	.align		4
        /*0060*/ 	.byte	0x04, 0x0a
        /*0062*/ 	.short	(.L_19 - .L_18)
	.align		4
.L_18:
        /*0064*/ 	.word	index@(.nv.constant0._Z10cdf_kernelPK7double2PS_m)
        /*0068*/ 	.short	0x0380
        /*006a*/ 	.short	0x0018


	//----- nvinfo : EIATTR_SW_WAR
	.align		4
.L_19:
        /*006c*/ 	.byte	0x04, 0x36
        /*006e*/ 	.short	(.L_21 - .L_20)
.L_20:
        /*0070*/ 	.word	0x00000008
.L_21:


//--------------------- .nv.callgraph             --------------------------
	.section	.nv.callgraph,"",@"SHT_CUDA_CALLGRAPH"
	.align	4
	.sectionentsize	8
	.align		4
        /*0000*/ 	.word	0x00000000
	.align		4
        /*0004*/ 	.word	0xffffffff
	.align		4
        /*0008*/ 	.word	0x00000000
	.align		4
        /*000c*/ 	.word	0xfffffffe
	.align		4
        /*0010*/ 	.word	0x00000000
	.align		4
        /*0014*/ 	.word	0xfffffffd
	.align		4
        /*0018*/ 	.word	0x00000000
	.align		4
        /*001c*/ 	.word	0xfffffffc


//--------------------- .text._Z10cdf_kernelPK7double2PS_m --------------------------
	.section	.text._Z10cdf_kernelPK7double2PS_m,"ax",@progbits
	.align	128
        .global         _Z10cdf_kernelPK7double2PS_m
        .type           _Z10cdf_kernelPK7double2PS_m,@function
        .size           _Z10cdf_kernelPK7double2PS_m,(.L_x_8 - _Z10cdf_kernelPK7double2PS_m)
        .other          _Z10cdf_kernelPK7double2PS_m,@"STO_CUDA_ENTRY STV_DEFAULT"
_Z10cdf_kernelPK7double2PS_m:
.text._Z10cdf_kernelPK7double2PS_m:
[----:B------:R-:W-:Y:S01]  /*0000*/  LDC R1, c[0x0][0x37c] ;  /* 0x0000df00ff017b82 */ /* 0x000fe20000000800 */
[----:B------:R-:W0:Y:S07]  /*0010*/  S2R R3, SR_TID.X ;  /* 0x0000000000037919 */ /* 0x000e2e0000002100 */
[----:B------:R-:W0:Y:S01]  /*0020*/  S2UR UR4, SR_CTAID.X ;  /* 0x00000000000479c3 */ /* 0x000e220000002500 */
[----:B------:R-:W1:Y:S07]  /*0030*/  LDCU.64 UR6, c[0x0][0x390] ;  /* 0x00007200ff0677ac */ /* 0x000e6e0008000a00 */
[----:B------:R-:W0:Y:S02]  /*0040*/  LDC R2, c[0x0][0x360] ;  /* 0x0000d800ff027b82 */ /* 0x000e240000000800 */
[----:B0-----:R-:W-:-:S05]  /*0050*/  IMAD R28, R2, UR4, R3 ;  /* 0x00000004021c7c24 */ /* 0x001fca000f8e0203 */
[----:B-1----:R-:W-:-:S04]  /*0060*/  ISETP.GE.U32.AND P0, PT, R28, UR6, PT ;  /* 0x000000061c007c0c */ /* 0x002fc8000bf06070 */
[----:B------:R-:W-:-:S13]  /*0070*/  ISETP.GE.U32.AND.EX P0, PT, RZ, UR7, PT, P0 ;  /* 0x00000007ff007c0c */ /* 0x000fda000bf06100 */
[----:B------:R-:W-:Y:S05]  /*0080*/  @P0 EXIT ;  /* 0x000000000000094d */ /* 0x000fea0003800000 */
[----:B------:R-:W0:Y:S01]  /*0090*/  LDCU UR12, c[0x0][0x370] ;  /* 0x00006e00ff0c77ac */ /* 0x000e220008000800 */
[----:B------:R-:W-:Y:S01]  /*00a0*/  IMAD.MOV.U32 R3, RZ, RZ, RZ ;  /* 0x000000ffff037224 */ /* 0x000fe200078e00ff */
[----:B------:R-:W1:Y:S01]  /*00b0*/  LDCU.64 UR4, c[0x0][0x358] ;  /* 0x00006b00ff0477ac */ /* 0x000e620008000a00 */
[----:B------:R-:W2:Y:S01]  /*00c0*/  LDCU.64 UR6, c[0x0][0x390] ;  /* 0x00007200ff0677ac */ /* 0x000ea20008000a00 */
[----:B------:R-:W3:Y:S01]  /*00d0*/  LDCU.64 UR8, c[0x0][0x380] ;  /* 0x00007000ff0877ac */ /* 0x000ee20008000a00 */
[----:B------:R-:W4:Y:S01]  /*00e0*/  LDCU.64 UR10, c[0x0][0x388] ;  /* 0x00007100ff0a77ac */ /* 0x000f220008000a00 */
[----:B0-----:R-:W-:-:S07]  /*00f0*/  IMAD R2, R2, UR12, RZ ;  /* 0x0000000c02027c24 */ /* 0x001fce000f8e02ff */
.L_x_6:
[----:B0--3--:R-:W-:-:S04]  /*0100*/  LEA R4, P0, R28, UR8, 0x4 ;  /* 0x000000081c047c11 */ /* 0x009fc8000f8020ff */
[----:B------:R-:W-:-:S05]  /*0110*/  LEA.HI.X R5, R28, UR9, R3, 0x4, P0 ;  /* 0x000000091c057c11 */ /* 0x000fca00080f2403 */
[----:B-1----:R-:W3:Y:S01]  /*0120*/  LDG.E.64.CONSTANT R8, desc[UR4][R4.64] ;  /* 0x0000000404087981 */ /* 0x002ee2000c1e9b00 */
[----:B------:R-:W-:Y:S01]  /*0130*/  IMAD.MOV.U32 R0, RZ, RZ, 0x40434000 ;  /* 0x40434000ff007424 */ /* 0x000fe200078e00ff */
[----:B------:R-:W-:Y:S01]  /*0140*/  BSSY.RECONVERGENT B0, `(.L_x_0) ;  /* 0x00000b4000007945 */ /* 0x000fe20003800200 */
[----:B------:R-:W-:Y:S02]  /*0150*/  IMAD.MOV.U32 R6, RZ, RZ, 0x667f3bcd ;  /* 0x667f3bcdff067424 */ /* 0x000fe400078e00ff */
[----:B------:R-:W-:Y:S02]  /*0160*/  IMAD.MOV.U32 R7, RZ, RZ, 0x3fe6a09e ;  /* 0x3fe6a09eff077424 */ /* 0x000fe400078e00ff */
[----:B------:R-:W-:Y:S02]  /*0170*/  IMAD.MOV.U32 R10, RZ, RZ, 0x13b26456 ;  /* 0x13b26456ff0a7424 */ /* 0x000fe400078e00ff */
[----:B------:R-:W-:Y:S01]  /*0180*/  IMAD.MOV.U32 R11, RZ, RZ, 0x3c8bdd34 ;  /* 0x3c8bdd34ff0b7424 */ /* 0x000fe200078e00ff */
[----:B---3--:R-:W-:Y:S01]  /*0190*/  DSETP.GT.AND P0, PT, |R8|, 38.5, PT ;  /* 0x404340000800742a */ /* 0x008fe20003f04200 */
[----:B------:R-:W-:-:S05]  /*01a0*/  LOP3.LUT R31, R0, 0x80000000, R9, 0xb8, !PT ;  /* 0x80000000001f7812 */ /* 0x000fca00078eb809 */
[----:B------:R-:W-:Y:S02]  /*01b0*/  FSEL R31, R31, R9, P0 ;  /* 0x000000091f1f7208 */ /* 0x000fe40000000000 */
[----:B------:R-:W-:-:S06]  /*01c0*/  FSEL R30, R8, RZ, !P0 ;  /* 0x000000ff081e7208 */ /* 0x000fcc0004000000 */
[----:B------:R-:W-:-:S08]  /*01d0*/  DMUL R8, R30, -R6 ;  /* 0x800000061e087228 */ /* 0x000fd00000000000 */
[----:B------:R-:W-:-:S08]  /*01e0*/  DFMA R12, R30, -R6, -R8 ;  /* 0x800000061e0c722b */ /* 0x000fd00000000808 */
[----:B------:R-:W-:-:S08]  /*01f0*/  DFMA R12, R30, R10, R12 ;  /* 0x0000000a1e0c722b */ /* 0x000fd0000000000c */
[----:B------:R-:W-:-:S10]  /*0200*/  DADD R14, R8, R12 ;  /* 0x00000000080e7229 */ /* 0x000fd4000000000c */
[----:B------:R-:W-:-:S04]  /*0210*/  LOP3.LUT R17, R15, 0x7fffffff, RZ, 0xc0, !PT ;  /* 0x7fffffff0f117812 */ /* 0x000fc800078ec0ff */
[----:B------:R-:W-:-:S13]  /*0220*/  ISETP.GT.U32.AND P0, PT, R17, 0x7fefffff, PT ;  /* 0x7fefffff1100780c */ /* 0x000fda0003f04070 */
[----:B------:R-:W-:Y:S05]  /*0230*/  @P0 BRA `(.L_x_1) ;  /* 0x00000008006c0947 */ /* 0x000fea0003800000 */
[----:B------:R-:W-:Y:S01]  /*0240*/  IMAD.MOV.U32 R16, RZ, RZ, R14 ;  /* 0x000000ffff107224 */ /* 0x000fe200078e000e */
[----:B------:R-:W-:Y:S01]  /*0250*/  UMOV UR12, 0xd4e0bfd7 ;  /* 0xd4e0bfd7000c7882 */ /* 0x000fe20000000000 */
[----:B------:R-:W-:Y:S01]  /*0260*/  IMAD.MOV.U32 R18, RZ, RZ, RZ ;  /* 0x000000ffff127224 */ /* 0x000fe200078e00ff */
[----:B------:R-:W-:Y:S01]  /*0270*/  UMOV UR13, 0x3df8774a ;  /* 0x3df8774a000d7882 */ /* 0x000fe20000000000 */
[----:B------:R-:W-:Y:S02]  /*0280*/  ISETP.GT.U32.AND P0, PT, R17, 0x403b4000, PT ;  /* 0x403b40001100780c */ /* 0x000fe40003f04070 */
[----:B------:R-:W-:-:S06]  /*0290*/  DADD R24, R16, 4 ;  /* 0x4010000010187429 */ /* 0x000fcc0000000000 */
[----:B------:R-:W0:Y:S02]  /*02a0*/  MUFU.RCP64H R19, R25 ;  /* 0x0000001900137308 */ /* 0x000e240000001800 */
[----:B0-----:R-:W-:-:S08]  /*02b0*/  DFMA R20, -R24, R18, 1 ;  /* 0x3ff000001814742b */ /* 0x001fd00000000112 */
[----:B------:R-:W-:-:S08]  /*02c0*/  DFMA R20, R20, R20, R20 ;  /* 0x000000141414722b */ /* 0x000fd00000000014 */
[----:B------:R-:W-:Y:S02]  /*02d0*/  DFMA R20, R18, R20, R18 ;  /* 0x000000141214722b */ /* 0x000fe40000000012 */
[----:B------:R-:W-:-:S08]  /*02e0*/  DADD R18, R16, -4 ;  /* 0xc010000010127429 */ /* 0x000fd00000000000 */
[----:B------:R-:W-:-:S08]  /*02f0*/  DMUL R18, R18, R20 ;  /* 0x0000001412127228 */ /* 0x000fd00000000000 */
[----:B------:R-:W-:-:S08]  /*0300*/  DADD R22, R18, 1 ;  /* 0x3ff0000012167429 */ /* 0x000fd00000000000 */
[----:B------:R-:W-:-:S08]  /*0310*/  DFMA R22, R22, -4, R16 ;  /* 0xc01000001616782b */ /* 0x000fd00000000010 */
[----:B------:R-:W-:-:S08]  /*0320*/  DFMA R22, R16, -R18, R22 ;  /* 0x800000121016722b */ /* 0x000fd00000000016 */
[----:B------:R-:W-:Y:S01]  /*0330*/  DFMA R22, R20, R22, R18 ;  /* 0x000000161416722b */ /* 0x000fe20000000012 */
[----:B------:R-:W-:Y:S02]  /*0340*/  IMAD.MOV.U32 R18, RZ, RZ, -0x2fc2cd8 ;  /* 0xfd03d328ff127424 */ /* 0x000fe400078e00ff */
[----:B------:R-:W-:-:S06]  /*0350*/  IMAD.MOV.U32 R19, RZ, RZ, 0x3e44e1c6 ;  /* 0x3e44e1c6ff137424 */ /* 0x000fcc00078e00ff */
[----:B------:R-:W-:Y:S01]  /*0360*/  DFMA R18, R22, -UR12, -R18 ;  /* 0x8000000c16127c2b */ /* 0x000fe20008000812 */
[----:B------:R-:W-:Y:S01]  /*0370*/  UMOV UR12, 0x9f7a56b6 ;  /* 0x9f7a56b6000c7882 */ /* 0x000fe20000000000 */
[----:B------:R-:W-:-:S06]  /*0380*/  UMOV UR13, 0x3e433014 ;  /* 0x3e433014000d7882 */ /* 0x000fcc0000000000 */
[----:B------:R-:W-:Y:S01]  /*0390*/  DFMA R20, R22, R18, -UR12 ;  /* 0x8000000c16147e2b */ /* 0x000fe20008000012 */
[----:B------:R-:W-:Y:S01]  /*03a0*/  UMOV UR12, 0xd8376273 ;  /* 0xd8376273000c7882 */ /* 0x000fe20000000000 */
[----:B------:R-:W-:Y:S01]  /*03b0*/  UMOV UR13, 0x3e7bedde ;  /* 0x3e7bedde000d7882 */ /* 0x000fe20000000000 */
[----:B------:R-:W-:Y:S02]  /*03c0*/  IMAD.MOV.U32 R18, RZ, RZ, 0x0 ;  /* 0x00000000ff127424 */ /* 0x000fe400078e00ff */
[----:B------:R-:W-:-:S03]  /*03d0*/  IMAD.MOV.U32 R19, RZ, RZ, 0x3ff00000 ;  /* 0x3ff00000ff137424 */ /* 0x000fc600078e00ff */
[----:B------:R-:W-:Y:S01]  /*03e0*/  DFMA R20, R22, R20, UR12 ;  /* 0x0000000c16147e2b */ /* 0x000fe20008000014 */
[----:B------:R-:W-:Y:S01]  /*03f0*/  UMOV UR12, 0xc3abf22b ;  /* 0xc3abf22b000c7882 */ /* 0x000fe20000000000 */
[----:B------:R-:W-:Y:S01]  /*0400*/  UMOV UR13, 0x3e6f9254 ;  /* 0x3e6f9254000d7882 */ /* 0x000fe20000000000 */
[----:B------:R-:W-:-:S05]  /*0410*/  DFMA R24, R16, 2, R18 ;  /* 0x400000001018782b */ /* 0x000fca0000000012 */
[----:B------:R-:W-:Y:S01]  /*0420*/  DFMA R20, R22, R20, UR12 ;  /* 0x0000000c16147e2b */ /* 0x000fe20008000014 */
[----:B------:R-:W-:Y:S01]  /*0430*/  UMOV UR12, 0xc2148cf0 ;  /* 0xc2148cf0000c7882 */ /* 0x000fe20000000000 */
[----:B------:R-:W-:-:S06]  /*0440*/  UMOV UR13, 0x3eab9068 ;  /* 0x3eab9068000d7882 */ /* 0x000fcc0000000000 */
[----:B------:R-:W-:Y:S01]  /*0450*/  DFMA R20, R22, R20, -UR12 ;  /* 0x8000000c16147e2b */ /* 0x000fe20008000014 */
[----:B------:R-:W-:Y:S01]  /*0460*/  UMOV UR12, 0x4db34009 ;  /* 0x4db34009000c7882 */ /* 0x000fe20000000000 */
[----:B------:R-:W-:-:S06]  /*0470*/  UMOV UR13, 0x3e94c645 ;  /* 0x3e94c645000d7882 */ /* 0x000fcc0000000000 */
[----:B------:R-:W-:Y:S01]  /*0480*/  DFMA R20, R22, R20, UR12 ;  /* 0x0000000c16147e2b */ /* 0x000fe20008000014 */
[----:B------:R-:W-:Y:S01]  /*0490*/  UMOV UR12, 0x78f2311d ;  /* 0x78f2311d000c7882 */ /* 0x000fe20000000000 */
[----:B------:R-:W-:-:S06]  /*04a0*/  UMOV UR13, 0x3ed7f1c3 ;  /* 0x3ed7f1c3000d7882 */ /* 0x000fcc0000000000 */
[----:B------:R-:W-:Y:S01]  /*04b0*/  DFMA R20, R22, R20, UR12 ;  /* 0x0000000c16147e2b */ /* 0x000fe20008000014 */
[----:B------:R-:W-:Y:S01]  /*04c0*/  UMOV UR12, 0x1c6d5c58 ;  /* 0x1c6d5c58000c7882 */ /* 0x000fe20000000000 */
[----:B------:R-:W-:-:S06]  /*04d0*/  UMOV UR13, 0x3ee78e05 ;  /* 0x3ee78e05000d7882 */ /* 0x000fcc0000000000 */
[----:B------:R-:W-:Y:S01]  /*04e0*/  DFMA R20, R22, R20, -UR12 ;  /* 0x8000000c16147e2b */ /* 0x000fe20008000014 */
        /* <DEDUP_REMOVED lines=43> */
[----:B------:R-:W0:Y:S01]  /*07a0*/  MUFU.RCP64H R23, R25 ;  /* 0x0000001900177308 */ /* 0x000e220000001800 */
[----:B------:R-:W-:Y:S01]  /*07b0*/  IMAD.MOV.U32 R22, RZ, RZ, RZ ;  /* 0x000000ffff167224 */ /* 0x000fe200078e00ff */
[----:B------:R-:W-:-:S05]  /*07c0*/  UMOV UR13, 0x3fe62e42 ;  /* 0x3fe62e42000d7882 */ /* 0x000fca0000000000 */
[----:B0-----:R-:W-:-:S08]  /*07d0*/  DFMA R18, -R24, R22, 1 ;  /* 0x3ff000001812742b */ /* 0x001fd00000000116 */
[----:B------:R-:W-:-:S08]  /*07e0*/  DFMA R18, R18, R18, R18 ;  /* 0x000000121212722b */ /* 0x000fd00000000012 */
[----:B------:R-:W-:-:S08]  /*07f0*/  DFMA R22, R22, R18, R22 ;  /* 0x000000121616722b */ /* 0x000fd00000000016 */
[----:B------:R-:W-:-:S08]  /*0800*/  DMUL R18, R20, R22 ;  /* 0x0000001614127228 */ /* 0x000fd00000000000 */
[----:B------:R-:W-:-:S08]  /*0810*/  DMUL R26, R18, -2 ;  /* 0xc0000000121a7828 */ /* 0x000fd00000000000 */
[----:B------:R-:W-:-:S08]  /*0820*/  DFMA R20, R16, R26, R20 ;  /* 0x0000001a1014722b */ /* 0x000fd00000000014 */
[----:B------:R-:W-:-:S08]  /*0830*/  DADD R20, -R18, R20 ;  /* 0x0000000012147229 */ /* 0x000fd00000000114 */
[----:B------:R-:W-:Y:S02]  /*0840*/  DFMA R18, R22, R20, R18 ;  /* 0x000000141612722b */ /* 0x000fe40000000012 */
[----:B------:R-:W-:Y:S01]  /*0850*/  DMUL R20, R16, -R16 ;  /* 0x8000001010147228 */ /* 0x000fe20000000000 */
[----:B------:R-:W-:Y:S02]  /*0860*/  IMAD.MOV.U32 R22, RZ, RZ, 0x652b82fe ;  /* 0x652b82feff167424 */ /* 0x000fe400078e00ff */
[----:B------:R-:W-:-:S06]  /*0870*/  IMAD.MOV.U32 R23, RZ, RZ, 0x3ff71547 ;  /* 0x3ff71547ff177424 */ /* 0x000fcc00078e00ff */
[----:B------:R-:W-:-:S08]  /*0880*/  DFMA R22, R20, R22, 6.75539944105574400000e+15 ;  /* 0x433800001416742b */ /* 0x000fd00000000016 */
[----:B------:R-:W-:Y:S02]  /*0890*/  DADD R24, R22, -6.75539944105574400000e+15 ;  /* 0xc338000016187429 */ /* 0x000fe40000000000 */
[----:B------:R-:W-:-:S04]  /*08a0*/  LEA.HI R23, R22, R22, RZ, 0x1 ;  /* 0x0000001616177211 */ /* 0x000fc800078f08ff */
[----:B------:R-:W-:Y:S02]  /*08b0*/  SHF.R.S32.HI R23, RZ, 0x1, R23 ;  /* 0x00000001ff177819 */ /* 0x000fe40000011417 */
[--C-:B------:R-:W-:Y:S01]  /*08c0*/  DFMA R26, R24, -UR12, R20.reuse ;  /* 0x8000000c181a7c2b */ /* 0x100fe20008000014 */
[----:B------:R-:W-:Y:S01]  /*08d0*/  UMOV UR12, 0x3b39803f ;  /* 0x3b39803f000c7882 */ /* 0x000fe20000000000 */
[----:B------:R-:W-:Y:S01]  /*08e0*/  UMOV UR13, 0x3c7abc9e ;  /* 0x3c7abc9e000d7882 */ /* 0x000fe20000000000 */
[----:B------:R-:W-:Y:S01]  /*08f0*/  DFMA R20, -R16, R16, -R20 ;  /* 0x000000101014722b */ /* 0x000fe20000000914 */
[----:B------:R-:W-:Y:S02]  /*0900*/  IMAD.IADD R22, R22, 0x1, -R23 ;  /* 0x0000000116167824 */ /* 0x000fe400078e0a17 */
[----:B------:R-:W-:Y:S02]  /*0910*/  IMAD.MOV.U32 R16, RZ, RZ, -0x35dec16 ;  /* 0xfca213eaff107424 */ /* 0x000fe400078e00ff */
[----:B------:R-:W-:Y:S01]  /*0920*/  DFMA R26, R24, -UR12, R26 ;  /* 0x8000000c181a7c2b */ /* 0x000fe2000800001a */
[----:B------:R-:W-:Y:S01]  /*0930*/  IMAD.MOV.U32 R17, RZ, RZ, 0x3e928af3 ;  /* 0x3e928af3ff117424 */ /* 0x000fe200078e00ff */
[----:B------:R-:W-:Y:S01]  /*0940*/  UMOV UR12, 0x69ce2bdf ;  /* 0x69ce2bdf000c7882 */ /* 0x000fe20000000000 */
[----:B------:R-:W-:-:S05]  /*0950*/  UMOV UR13, 0x3e5ade15 ;  /* 0x3e5ade15000d7882 */ /* 0x000fca0000000000 */
[----:B------:R-:W-:Y:S01]  /*0960*/  DFMA R16, R26, UR12, R16 ;  /* 0x0000000c1a107c2b */ /* 0x000fe20008000010 */
        /* <DEDUP_REMOVED lines=23> */
[----:B------:R-:W-:-:S08]  /*0ae0*/  DFMA R16, R26, R16, UR12 ;  /* 0x0000000c1a107e2b */ /* 0x000fd00008000010 */
[----:B------:R-:W-:-:S08]  /*0af0*/  DFMA R16, R26, R16, 1 ;  /* 0x3ff000001a10742b */ /* 0x000fd00000000010 */
[----:B------:R-:W-:-:S10]  /*0b00*/  DFMA R16, R26, R16, 1 ;  /* 0x3ff000001a10742b */ /* 0x000fd40000000010 */
[----:B------:R-:W-:Y:S01]  /*0b10*/  IMAD R23, R23, 0x100000, R17 ;  /* 0x0010000017177824 */ /* 0x000fe200078e0211 */
[----:B------:R-:W-:Y:S01]  /*0b20*/  LEA R17, R22, 0x3ff00000, 0x14 ;  /* 0x3ff0000016117811 */ /* 0x000fe200078ea0ff */
[----:B------:R-:W-:Y:S02]  /*0b30*/  IMAD.MOV.U32 R22, RZ, RZ, R16 ;  /* 0x000000ffff167224 */ /* 0x000fe400078e0010 */
[----:B------:R-:W-:-:S06]  /*0b40*/  IMAD.MOV.U32 R16, RZ, RZ, RZ ;  /* 0x000000ffff107224 */ /* 0x000fcc00078e00ff */
[----:B------:R-:W-:-:S08]  /*0b50*/  DMUL R16, R22, R16 ;  /* 0x0000001016107228 */ /* 0x000fd00000000000 */
[----:B------:R-:W-:-:S08]  /*0b60*/  DFMA R20, R16, R20, R16 ;  /* 0x000000141014722b */ /* 0x000fd00000000010 */
[----:B------:R-:W-:-:S10]  /*0b70*/  DMUL R18, R18, R20 ;  /* 0x0000001412127228 */ /* 0x000fd40000000000 */
[----:B------:R-:W-:Y:S02]  /*0b80*/  FSEL R18, R18, RZ, !P0 ;  /* 0x000000ff12127208 */ /* 0x000fe40004000000 */
[----:B------:R-:W-:Y:S02]  /*0b90*/  FSEL R19, R19, RZ, !P0 ;  /* 0x000000ff13137208 */ /* 0x000fe40004000000 */
[----:B------:R-:W-:-:S04]  /*0ba0*/  ISETP.GE.AND P0, PT, R15, RZ, PT ;  /* 0x000000ff0f00720c */ /* 0x000fc80003f06270 */
[----:B------:R-:W-:-:S10]  /*0bb0*/  DADD R16, -R18, 2 ;  /* 0x4000000012107429 */ /* 0x000fd40000000100 */
[----:B------:R-:W-:Y:S02]  /*0bc0*/  FSEL R16, R16, R18, !P0 ;  /* 0x0000001210107208 */ /* 0x000fe40004000000 */
[----:B------:R-:W-:Y:S01]  /*0bd0*/  FSEL R17, R17, R19, !P0 ;  /* 0x0000001311117208 */ /* 0x000fe20004000000 */
[----:B------:R-:W-:Y:S06]  /*0be0*/  BRA `(.L_x_2) ;  /* 0x0000000000247947 */ /* 0x000fec0003800000 */
.L_x_1:
[----:B------:R-:W-:Y:S01]  /*0bf0*/  DADD R18, R14, R14 ;  /* 0x000000000e127229 */ /* 0x000fe2000000000e */
[----:B------:R-:W-:Y:S02]  /*0c00*/  ISETP.GE.AND P1, PT, R15, RZ, PT ;  /* 0x000000ff0f00720c */ /* 0x000fe40003f26270 */
[----:B------:R-:W-:Y:S02]  /*0c10*/  ISETP.NE.AND P0, PT, R14, RZ, PT ;  /* 0x000000ff0e00720c */ /* 0x000fe40003f05270 */
[----:B------:R-:W-:Y:S02]  /*0c20*/  FSEL R21, RZ, 2, P1 ;  /* 0x40000000ff157808 */ /* 0x000fe40000800000 */
[----:B------:R-:W-:-:S03]  /*0c30*/  ISETP.NE.AND P1, PT, R17, 0x7ff00000, PT ;  /* 0x7ff000001100780c */ /* 0x000fc60003f25270 */
[----:B------:R-:W-:Y:S02]  /*0c40*/  FSEL R17, R18, RZ, P0 ;  /* 0x000000ff12117208 */ /* 0x000fe40000000000 */
[-C--:B------:R-:W-:Y:S02]  /*0c50*/  FSEL R21, R21, R19.reuse, !P0 ;  /* 0x0000001315157208 */ /* 0x080fe40004000000 */
[----:B------:R-:W-:Y:S02]  /*0c60*/  FSEL R16, R17, R18, !P1 ;  /* 0x0000001211107208 */ /* 0x000fe40004800000 */
[----:B------:R-:W-:-:S07]  /*0c70*/  FSEL R17, R21, R19, !P1 ;  /* 0x0000001315117208 */ /* 0x000fce0004800000 */
.L_x_2:
[----:B--2-4-:R-:W-:Y:S05]  /*0c80*/  BSYNC.RECONVERGENT B0 ;  /* 0x0000000000007941 */ /* 0x014fea0003800200 */
.L_x_0:
[----:B------:R-:W2:Y:S01]  /*0c90*/  LDG.E.64.CONSTANT R4, desc[UR4][R4.64+0x8] ;  /* 0x0000080404047981 */ /* 0x000ea2000c1e9b00 */
[----:B------:R-:W-:Y:S01]  /*0ca0*/  ISETP.GE.U32.AND P1, PT, R31, -0x400fffff, PT ;  /* 0xbff000011f00780c */ /* 0x000fe20003f26070 */
[----:B------:R-:W-:-:S12]  /*0cb0*/  BSSY.RECONVERGENT B0, `(.L_x_3) ;  /* 0x00000b8000007945 */ /* 0x000fd80003800200 */
[----:B------:R-:W-:-:S08]  /*0cc0*/  @P1 DADD R18, R8, -R14 ;  /* 0x0000000008121229 */ /* 0x000fd0000000080e */
[----:B------:R-:W-:Y:S02]  /*0cd0*/  @P1 DADD R18, R12, R18 ;  /* 0x000000000c121229 */ /* 0x000fe40000000012 */
[----:B--2---:R-:W-:Y:S01]  /*0ce0*/  DSETP.GT.AND P0, PT, |R4|, 38.5, PT ;  /* 0x404340000400742a */ /* 0x004fe20003f04200 */
[----:B------:R-:W-:-:S05]  /*0cf0*/  LOP3.LUT R21, R0, 0x80000000, R5, 0xb8, !PT ;  /* 0x8000000000157812 */ /* 0x000fca00078eb805 */
[----:B------:R-:W-:Y:S01]  /*0d00*/  FSEL R9, R21, R5, P0 ;  /* 0x0000000515097208 */ /* 0x000fe20000000000 */
[----:B------:R-:W-:Y:S01]  /*0d10*/  @P1 DMUL R20, R14, -2 ;  /* 0xc00000000e141828 */ /* 0x000fe20000000000 */
[----:B------:R-:W-:Y:S02]  /*0d20*/  FSEL R8, R4, RZ, !P0 ;  /* 0x000000ff04087208 */ /* 0x000fe40004000000 */
[----:B------:R-:W-:-:S04]  /*0d30*/  LEA R4, P0, R28, UR10, 0x4 ;  /* 0x0000000a1c047c11 */ /* 0x000fc8000f8020ff */
[----:B------:R-:W-:Y:S01]  /*0d40*/  DMUL R14, R8, -R6 ;  /* 0x80000006080e7228 */ /* 0x000fe20000000000 */
[----:B------:R-:W-:Y:S01]  /*0d50*/  LEA.HI.X R5, R28, UR11, R3, 0x4, P0 ;  /* 0x0000000b1c057c11 */ /* 0x000fe200080f2403 */
[----:B------:R-:W-:-:S06]  /*0d60*/  @P1 DMUL R20, R16, R20 ;  /* 0x0000001410141228 */ /* 0x000fcc0000000000 */
[----:B------:R-:W-:Y:S02]  /*0d70*/  DFMA R6, R8, -R6, -R14 ;  /* 0x800000060806722b */ /* 0x000fe4000000080e */
[----:B------:R-:W-:-:S06]  /*0d80*/  @P1 DFMA R16, R18, R20, R16 ;  /* 0x000000141210122b */ /* 0x000fcc0000000010 */
[----:B------:R-:W-:Y:S02]  /*0d90*/  DFMA R10, R8, R10, R6 ;  /* 0x0000000a080a722b */ /* 0x000fe40000000006 */
[----:B------:R-:W-:-:S06]  /*0da0*/  DMUL R16, R16, 0.5 ;  /* 0x3fe0000010107828 */ /* 0x000fcc0000000000 */
[----:B------:R-:W-:Y:S01]  /*0db0*/  DADD R6, R14, R10 ;  /* 0x000000000e067229 */ /* 0x000fe2000000000a */
[----:B------:R0:W-:Y:S09]  /*0dc0*/  STG.E.64 desc[UR4][R4.64], R16 ;  /* 0x0000001004007986 */ /* 0x0001f2000c101b04 */
[----:B------:R-:W-:-:S04]  /*0dd0*/  LOP3.LUT R13, R7, 0x7fffffff, RZ, 0xc0, !PT ;  /* 0x7fffffff070d7812 */ /* 0x000fc800078ec0ff */
[----:B------:R-:W-:-:S13]  /*0de0*/  ISETP.GT.U32.AND P0, PT, R13, 0x7fefffff, PT ;  /* 0x7fefffff0d00780c */ /* 0x000fda0003f04070 */
[----:B0-----:R-:W-:Y:S05]  /*0df0*/  @P0 BRA `(.L_x_4) ;  /* 0x0000000800680947 */ /* 0x001fea0003800000 */
[----:B------:R-:W-:Y:S01]  /*0e00*/  IMAD.MOV.U32 R12, RZ, RZ, R6 ;  /* 0x000000ffff0c7224 */ /* 0x000fe200078e0006 */
[----:B------:R-:W-:Y:S01]  /*0e10*/  UMOV UR12, 0xd4e0bfd7 ;  /* 0xd4e0bfd7000c7882 */ /* 0x000fe20000000000 */
[----:B------:R-:W-:Y:S01]  /*0e20*/  IMAD.MOV.U32 R16, RZ, RZ, RZ ;  /* 0x000000ffff107224 */ /* 0x000fe200078e00ff */
[----:B------:R-:W-:Y:S01]  /*0e30*/  UMOV UR13, 0x3df8774a ;  /* 0x3df8774a000d7882 */ /* 0x000fe20000000000 */
[----:B------:R-:W-:Y:S01]  /*0e40*/  IMAD.MOV.U32 R24, RZ, RZ, 0x0 ;  /* 0x00000000ff187424 */ /* 0x000fe200078e00ff */
[----:B------:R-:W-:Y:S01]  /*0e50*/  ISETP.GT.U32.AND P0, PT, R13, 0x403b4000, PT ;  /* 0x403b40000d00780c */ /* 0x000fe20003f04070 */
[----:B------:R-:W-:Y:S01]  /*0e60*/  DADD R20, R12, 4 ;  /* 0x401000000c147429 */ /* 0x000fe20000000000 */
[----:B------:R-:W-:-:S05]  /*0e70*/  IMAD.MOV.U32 R25, RZ, RZ, 0x3ff00000 ;  /* 0x3ff00000ff197424 */ /* 0x000fca00078e00ff */
[----:B------:R-:W0:Y:S01]  /*0e80*/  MUFU.RCP64H R17, R21 ;  /* 0x0000001500117308 */ /* 0x000e220000001800 */
[----:B------:R-:W-:Y:S02]  /*0e90*/  DFMA R24, R12, 2, R24 ;  /* 0x400000000c18782b */ /* 0x000fe40000000018 */
[----:B0-----:R-:W-:-:S08]  /*0ea0*/  DFMA R18, -R20, R16, 1 ;  /* 0x3ff000001412742b */ /* 0x001fd00000000110 */
[----:B------:R-:W-:Y:S02]  /*0eb0*/  DFMA R22, R18, R18, R18 ;  /* 0x000000121216722b */ /* 0x000fe40000000012 */
[----:B------:R-:W-:-:S06]  /*0ec0*/  DADD R18, R12, -4 ;  /* 0xc01000000c127429 */ /* 0x000fcc0000000000 */
[----:B------:R-:W-:-:S08]  /*0ed0*/  DFMA R16, R16, R22, R16 ;  /* 0x000000161010722b */ /* 0x000fd00000000010 */
        /* <DEDUP_REMOVED lines=57> */
[----:B------:R-:W-:Y:S01]  /*1270*/  UMOV UR13, 0x3fb9ddb2 ;  /* 0x3fb9ddb2000d7882 */ /* 0x000fe20000000000 */
[----:B------:R-:W0:Y:S01]  /*1280*/  MUFU.RCP64H R19, R25 ;  /* 0x0000001900137308 */ /* 0x000e220000001800 */
[----:B------:R-:W-:-:S04]  /*1290*/  IMAD.MOV.U32 R18, RZ, RZ, RZ ;  /* 0x000000ffff127224 */ /* 0x000fc800078e00ff */
[----:B------:R-:W-:Y:S01]  /*12a0*/  DFMA R20, R16, R20, -UR12 ;  /* 0x8000000c10147e2b */ /* 0x000fe20008000014 */
[----:B------:R-:W-:Y:S01]  /*12b0*/  UMOV UR12, 0xfcfa5fda ;  /* 0xfcfa5fda000c7882 */ /* 0x000fe20000000000 */
[----:B------:R-:W-:-:S06]  /*12c0*/  UMOV UR13, 0x3fb16ece ;  /* 0x3fb16ece000d7882 */ /* 0x000fcc0000000000 */
[----:B------:R-:W-:Y:S01]  /*12d0*/  DFMA R20, R16, R20, UR12 ;  /* 0x0000000c10147e2b */ /* 0x000fe20008000014 */
[----:B------:R-:W-:Y:S01]  /*12e0*/  UMOV UR12, 0xf66fb6d6 ;  /* 0xf66fb6d6000c7882 */ /* 0x000fe20000000000 */
[----:B------:R-:W-:Y:S01]  /*12f0*/  UMOV UR13, 0x3f8f7f5d ;  /* 0x3f8f7f5d000d7882 */ /* 0x000fe20000000000 */
[----:B0-----:R-:W-:Y:S01]  /*1300*/  DFMA R22, -R24, R18, 1 ;  /* 0x3ff000001816742b */ /* 0x001fe20000000112 */
[----:B------:R-:W-:-:S04]  /*1310*/  IMAD.MOV.U32 R24, RZ, RZ, 0x652b82fe ;  /* 0x652b82feff187424 */ /* 0x000fc800078e00ff */
[----:B------:R-:W-:Y:S01]  /*1320*/  DFMA R20, R16, R20, UR12 ;  /* 0x0000000c10147e2b */ /* 0x000fe20008000014 */
[----:B------:R-:W-:Y:S01]  /*1330*/  UMOV UR12, 0xd154a29d ;  /* 0xd154a29d000c7882 */ /* 0x000fe20000000000 */
[----:B------:R-:W-:Y:S01]  /*1340*/  UMOV UR13, 0x3fc1df1a ;  /* 0x3fc1df1a000d7882 */ /* 0x000fe20000000000 */
[----:B------:R-:W-:Y:S01]  /*1350*/  IMAD.MOV.U32 R25, RZ, RZ, 0x3ff71547 ;  /* 0x3ff71547ff197424 */ /* 0x000fe200078e00ff */
[----:B------:R-:W-:-:S04]  /*1360*/  DFMA R22, R22, R22, R22 ;  /* 0x000000161616722b */ /* 0x000fc80000000016 */
[----:B------:R-:W-:Y:S01]  /*1370*/  DFMA R20, R16, R20, -UR12 ;  /* 0x8000000c10147e2b */ /* 0x000fe20008000014 */
[----:B------:R-:W-:Y:S01]  /*1380*/  UMOV UR12, 0x16e9fd7f ;  /* 0x16e9fd7f000c7882 */ /* 0x000fe20000000000 */
[----:B------:R-:W-:Y:S02]  /*1390*/  UMOV UR13, 0x3ff3ba59 ;  /* 0x3ff3ba59000d7882 */ /* 0x000fe40000000000 */
[----:B------:R-:W-:-:S04]  /*13a0*/  DFMA R18, R18, R22, R18 ;  /* 0x000000161212722b */ /* 0x000fc80000000012 */
[----:B------:R-:W-:Y:S01]  /*13b0*/  DFMA R20, R16, R20, UR12 ;  /* 0x0000000c10147e2b */ /* 0x000fe20008000014 */
[----:B------:R-:W-:Y:S01]  /*13c0*/  UMOV UR12, 0xfefa39ef ;  /* 0xfefa39ef000c7882 */ /* 0x000fe20000000000 */
[----:B------:R-:W-:-:S06]  /*13d0*/  UMOV UR13, 0x3fe62e42 ;  /* 0x3fe62e42000d7882 */ /* 0x000fcc0000000000 */
[----:B------:R-:W-:-:S08]  /*13e0*/  DMUL R22, R20, R18 ;  /* 0x0000001214167228 */ /* 0x000fd00000000000 */
[----:B------:R-:W-:-:S08]  /*13f0*/  DMUL R16, R22, -2 ;  /* 0xc000000016107828 */ /* 0x000fd00000000000 */
[C---:B------:R-:W-:Y:S02]  /*1400*/  DFMA R20, R12.reuse, R16, R20 ;  /* 0x000000100c14722b */ /* 0x040fe40000000014 */
[----:B------:R-:W-:-:S06]  /*1410*/  DMUL R16, R12, -R12 ;  /* 0x8000000c0c107228 */ /* 0x000fcc0000000000 */
[----:B------:R-:W-:Y:S02]  /*1420*/  DADD R20, -R22, R20 ;  /* 0x0000000016147229 */ /* 0x000fe40000000114 */
[----:B------:R-:W-:-:S06]  /*1430*/  DFMA R24, R16, R24, 6.75539944105574400000e+15 ;  /* 0x433800001018742b */ /* 0x000fcc0000000018 */
[----:B------:R-:W-:Y:S02]  /*1440*/  DFMA R22, R18, R20, R22 ;  /* 0x000000141216722b */ /* 0x000fe40000000016 */
[----:B------:R-:W-:Y:S02]  /*1450*/  DADD R20, R24, -6.75539944105574400000e+15 ;  /* 0xc338000018147429 */ /* 0x000fe40000000000 */
[----:B------:R-:W-:-:S06]  /*1460*/  LEA.HI R0, R24, R24, RZ, 0x1 ;  /* 0x0000001818007211 */ /* 0x000fcc00078f08ff */
[--C-:B------:R-:W-:Y:S01]  /*1470*/  DFMA R18, R20, -UR12, R16.reuse ;  /* 0x8000000c14127c2b */ /* 0x100fe20008000010 */
[----:B------:R-:W-:Y:S01]  /*1480*/  UMOV UR12, 0x3b39803f ;  /* 0x3b39803f000c7882 */ /* 0x000fe20000000000 */
[----:B------:R-:W-:Y:S01]  /*1490*/  UMOV UR13, 0x3c7abc9e ;  /* 0x3c7abc9e000d7882 */ /* 0x000fe20000000000 */
[----:B------:R-:W-:-:S05]  /*14a0*/  DFMA R16, -R12, R12, -R16 ;  /* 0x0000000c0c10722b */ /* 0x000fca0000000910 */
[----:B------:R-:W-:Y:S01]  /*14b0*/  DFMA R18, R20, -UR12, R18 ;  /* 0x8000000c14127c2b */ /* 0x000fe20008000012 */
[----:B------:R-:W-:Y:S01]  /*14c0*/  UMOV UR12, 0x69ce2bdf ;  /* 0x69ce2bdf000c7882 */ /* 0x000fe20000000000 */
[----:B------:R-:W-:Y:S01]  /*14d0*/  IMAD.MOV.U32 R20, RZ, RZ, -0x35dec16 ;  /* 0xfca213eaff147424 */ /* 0x000fe200078e00ff */
[----:B------:R-:W-:Y:S01]  /*14e0*/  UMOV UR13, 0x3e5ade15 ;  /* 0x3e5ade15000d7882 */ /* 0x000fe20000000000 */
[----:B------:R-:W-:-:S06]  /*14f0*/  IMAD.MOV.U32 R21, RZ, RZ, 0x3e928af3 ;  /* 0x3e928af3ff157424 */ /* 0x000fcc00078e00ff */
        /* <DEDUP_REMOVED lines=26> */
[----:B------:R-:W-:Y:S01]  /*16a0*/  DFMA R20, R18, R20, 1 ;  /* 0x3ff000001214742b */ /* 0x000fe20000000014 */
[----:B------:R-:W-:-:S05]  /*16b0*/  SHF.R.S32.HI R19, RZ, 0x1, R0 ;  /* 0x00000001ff137819 */ /* 0x000fca0000011400 */
[----:B------:R-:W-:-:S04]  /*16c0*/  IMAD.IADD R18, R24, 0x1, -R19 ;  /* 0x0000000118127824 */ /* 0x000fc800078e0a13 */
[----:B------:R-:W-:Y:S01]  /*16d0*/  IMAD R21, R19, 0x100000, R21 ;  /* 0x0010000013157824 */ /* 0x000fe200078e0215 */
[----:B------:R-:W-:Y:S01]  /*16e0*/  LEA R19, R18, 0x3ff00000, 0x14 ;  /* 0x3ff0000012137811 */ /* 0x000fe200078ea0ff */
        /* <DEDUP_REMOVED lines=11> */
.L_x_4:
        /* <DEDUP_REMOVED lines=9> */
.L_x_5:
[----:B------:R-:W-:Y:S05]  /*1830*/  BSYNC.RECONVERGENT B0 ;  /* 0x0000000000007941 */ /* 0x000fea0003800200 */
.L_x_3:
[----:B------:R-:W-:-:S13]  /*1840*/  ISETP.GE.U32.AND P0, PT, R9, -0x400fffff, PT ;  /* 0xbff000010900780c */ /* 0x000fda0003f06070 */
[----:B------:R-:W-:Y:S02]  /*1850*/  @P0 DADD R14, R14, -R6 ;  /* 0x000000000e0e0229 */ /* 0x000fe40000000806 */
[----:B------:R-:W-:-:S06]  /*1860*/  @P0 DMUL R6, R6, -2 ;  /* 0xc000000006060828 */ /* 0x000fcc0000000000 */
[----:B------:R-:W-:Y:S02]  /*1870*/  @P0 DADD R14, R10, R14 ;  /* 0x000000000a0e0229 */ /* 0x000fe4000000000e */
[----:B------:R-:W-:-:S08]  /*1880*/  @P0 DMUL R6, R12, R6 ;  /* 0x000000060c060228 */ /* 0x000fd00000000000 */
[----:B------:R-:W-:Y:S01]  /*1890*/  @P0 DFMA R12, R14, R6, R12 ;  /* 0x000000060e0c022b */ /* 0x000fe2000000000c */
[----:B------:R-:W-:-:S05]  /*18a0*/  IADD3 R28, P0, PT, R2, R28, RZ ;  /* 0x0000001c021c7210 */ /* 0x000fca0007f1e0ff */
[----:B------:R-:W-:Y:S01]  /*18b0*/  IMAD.X R3, RZ, RZ, R3, P0 ;  /* 0x000000ffff037224 */ /* 0x000fe200000e0603 */
[----:B------:R-:W-:Y:S01]  /*18c0*/  ISETP.GE.U32.AND P0, PT, R28, UR6, PT ;  /* 0x000000061c007c0c */ /* 0x000fe2000bf06070 */
[----:B------:R-:W-:-:S03]  /*18d0*/  DMUL R12, R12, 0.5 ;  /* 0x3fe000000c0c7828 */ /* 0x000fc60000000000 */
[----:B------:R-:W-:-:S04]  /*18e0*/  ISETP.GE.U32.AND.EX P0, PT, R3, UR7, PT, P0 ;  /* 0x0000000703007c0c */ /* 0x000fc8000bf06100 */
[----:B------:R0:W-:Y:S09]  /*18f0*/  STG.E.64 desc[UR4][R4.64+0x8], R12 ;  /* 0x0000080c04007986 */ /* 0x0001f2000c101b04 */
[----:B------:R-:W-:Y:S05]  /*1900*/  @!P0 BRA `(.L_x_6) ;  /* 0xffffffe400fc8947 */ /* 0x000fea000383ffff */
[----:B------:R-:W-:Y:S05]  /*1910*/  EXIT ;  /* 0x000000000000794d */ /* 0x000fea0003800000 */
.L_x_7:
[----:B------:R-:W-:-:S00]  /*1920*/  BRA `(.L_x_7) ;  /* 0xfffffffc00fc7947 */ /* 0x000fc0000383ffff */
[----:B------:R-:W-:-:S00]  /*1930*/  NOP ;  /* 0x0000000000007918 */ /* 0x000fc00000000000 */
        /* <DEDUP_REMOVED lines=12> */
.L_x_8:


//--------------------- .nv.shared.reserved.0     --------------------------
	.section	.nv.shared.reserved.0,"aw",@nobits
	.weak		__nv_reservedSMEM_offset_0_alias
	.size		__nv_reservedSMEM_offset_0_alias, 0, 64
	.other		__nv_reservedSMEM_offset_0_alias,@"STO_CUDA_RESERVED_SHARED STV_DEFAULT"
__nv_reservedSMEM_offset_0_alias:
	.zero		0
	.zero		64


//--------------------- .nv.constant0._Z10cdf_kernelPK7double2PS_m --------------------------
	.section	.nv.constant0._Z10cdf_kernelPK7double2PS_m,"a",@progbits
	.sectionflags	@""
	.align	4
.nv.constant0._Z10cdf_kernelPK7double2PS_m:
	.zero		920


//--------------------- SYMBOLS --------------------------

	.type		.nv.reservedSmem.offset0,@object
	.size		.nv.reservedSmem.offset0,0x4
